//
// Generated by NVIDIA NVVM Compiler
//
// Compiler Build ID: CL-36424714
// Cuda compilation tools, release 13.0, V13.0.88
// Based on NVVM 20.0.0
//

.version 9.0
.target sm_100
.address_size 64

	// .globl	_Z10conv2D_GPUPfS_S_ii

.visible .entry _Z10conv2D_GPUPfS_S_ii(
	.param .u64 .ptr .align 1 _Z10conv2D_GPUPfS_S_ii_param_0,
	.param .u64 .ptr .align 1 _Z10conv2D_GPUPfS_S_ii_param_1,
	.param .u64 .ptr .align 1 _Z10conv2D_GPUPfS_S_ii_param_2,
	.param .u32 _Z10conv2D_GPUPfS_S_ii_param_3,
	.param .u32 _Z10conv2D_GPUPfS_S_ii_param_4
)
{
	.reg .pred 	%p<15>;
	.reg .b32 	%r<70>;
	.reg .b32 	%f<119>;
	.reg .b64 	%rd<26>;

	ld.param.u64 	%rd6, [_Z10conv2D_GPUPfS_S_ii_param_0];
	ld.param.u64 	%rd7, [_Z10conv2D_GPUPfS_S_ii_param_1];
	ld.param.u32 	%r31, [_Z10conv2D_GPUPfS_S_ii_param_3];
	ld.param.u32 	%r32, [_Z10conv2D_GPUPfS_S_ii_param_4];
	cvta.to.global.u64 	%rd1, %rd7;
	cvta.to.global.u64 	%rd2, %rd6;
	mov.u32 	%r33, %ctaid.y;
	mov.u32 	%r34, %ntid.y;
	mov.u32 	%r35, %tid.y;
	mad.lo.s32 	%r36, %r33, %r34, %r35;
	mov.u32 	%r37, %ctaid.x;
	mov.u32 	%r38, %ntid.x;
	mov.u32 	%r39, %tid.x;
	mad.lo.s32 	%r40, %r37, %r38, %r39;
	shr.u32 	%r41, %r32, 31;
	add.s32 	%r42, %r32, %r41;
	shr.s32 	%r3, %r42, 1;
	sub.s32 	%r43, %r31, %r3;
	min.s32 	%r45, %r36, %r40;
	setp.lt.s32 	%p1, %r45, %r3;
	max.s32 	%r46, %r36, %r40;
	setp.ge.s32 	%p2, %r46, %r43;
	or.pred  	%p3, %p2, %p1;
	@%p3 bra 	$L__BB0_18;
	neg.s32 	%r4, %r3;
	setp.lt.s32 	%p4, %r32, -1;
	mov.f32 	%f117, 0f00000000;
	@%p4 bra 	$L__BB0_17;
	abs.s32 	%r5, %r3;
	add.s32 	%r6, %r3, %r5;
	add.s32 	%r47, %r6, 1;
	and.b32  	%r7, %r47, 15;
	and.b32  	%r8, %r47, 7;
	and.b32  	%r9, %r47, 3;
	mov.f32 	%f117, 0f00000000;
	mov.u32 	%r62, %r4;
$L__BB0_3:
	mov.u32 	%r10, %r62;
	setp.lt.u32 	%p5, %r6, 15;
	add.s32 	%r48, %r10, %r36;
	mul.lo.s32 	%r11, %r48, %r31;
	add.s32 	%r12, %r11, %r40;
	add.s32 	%r49, %r10, %r3;
	mul.lo.s32 	%r63, %r49, %r32;
	add.s32 	%r14, %r63, %r3;
	mov.u32 	%r67, %r4;
	@%p5 bra 	$L__BB0_6;
	and.b32  	%r51, %r47, -16;
	neg.s32 	%r65, %r51;
	sub.s32 	%r52, %r40, %r3;
	add.s32 	%r64, %r52, %r11;
	mov.u32 	%r67, %r4;
$L__BB0_5:
	.pragma "nounroll";
	mul.wide.s32 	%rd8, %r64, 4;
	add.s64 	%rd9, %rd2, %rd8;
	ld.global.f32 	%f20, [%rd9];
	mul.wide.s32 	%rd10, %r63, 4;
	add.s64 	%rd11, %rd1, %rd10;
	ld.global.f32 	%f21, [%rd11];
	fma.rn.f32 	%f22, %f20, %f21, %f117;
	ld.global.f32 	%f23, [%rd9+4];
	ld.global.f32 	%f24, [%rd11+4];
	fma.rn.f32 	%f25, %f23, %f24, %f22;
	ld.global.f32 	%f26, [%rd9+8];
	ld.global.f32 	%f27, [%rd11+8];
	fma.rn.f32 	%f28, %f26, %f27, %f25;
	ld.global.f32 	%f29, [%rd9+12];
	ld.global.f32 	%f30, [%rd11+12];
	fma.rn.f32 	%f31, %f29, %f30, %f28;
	ld.global.f32 	%f32, [%rd9+16];
	ld.global.f32 	%f33, [%rd11+16];
	fma.rn.f32 	%f34, %f32, %f33, %f31;
	ld.global.f32 	%f35, [%rd9+20];
	ld.global.f32 	%f36, [%rd11+20];
	fma.rn.f32 	%f37, %f35, %f36, %f34;
	ld.global.f32 	%f38, [%rd9+24];
	ld.global.f32 	%f39, [%rd11+24];
	fma.rn.f32 	%f40, %f38, %f39, %f37;
	ld.global.f32 	%f41, [%rd9+28];
	ld.global.f32 	%f42, [%rd11+28];
	fma.rn.f32 	%f43, %f41, %f42, %f40;
	ld.global.f32 	%f44, [%rd9+32];
	ld.global.f32 	%f45, [%rd11+32];
	fma.rn.f32 	%f46, %f44, %f45, %f43;
	ld.global.f32 	%f47, [%rd9+36];
	ld.global.f32 	%f48, [%rd11+36];
	fma.rn.f32 	%f49, %f47, %f48, %f46;
	ld.global.f32 	%f50, [%rd9+40];
	ld.global.f32 	%f51, [%rd11+40];
	fma.rn.f32 	%f52, %f50, %f51, %f49;
	ld.global.f32 	%f53, [%rd9+44];
	ld.global.f32 	%f54, [%rd11+44];
	fma.rn.f32 	%f55, %f53, %f54, %f52;
	ld.global.f32 	%f56, [%rd9+48];
	ld.global.f32 	%f57, [%rd11+48];
	fma.rn.f32 	%f58, %f56, %f57, %f55;
	ld.global.f32 	%f59, [%rd9+52];
	ld.global.f32 	%f60, [%rd11+52];
	fma.rn.f32 	%f61, %f59, %f60, %f58;
	ld.global.f32 	%f62, [%rd9+56];
	ld.global.f32 	%f63, [%rd11+56];
	fma.rn.f32 	%f64, %f62, %f63, %f61;
	ld.global.f32 	%f65, [%rd9+60];
	ld.global.f32 	%f66, [%rd11+60];
	fma.rn.f32 	%f117, %f65, %f66, %f64;
	add.s32 	%r67, %r67, 16;
	add.s32 	%r65, %r65, 16;
	add.s32 	%r64, %r64, 16;
	add.s32 	%r63, %r63, 16;
	setp.ne.s32 	%p6, %r65, 0;
	@%p6 bra 	$L__BB0_5;
$L__BB0_6:
	setp.eq.s32 	%p7, %r7, 0;
	@%p7 bra 	$L__BB0_16;
	add.s32 	%r53, %r7, -1;
	setp.lt.u32 	%p8, %r53, 7;
	@%p8 bra 	$L__BB0_9;
	add.s32 	%r54, %r12, %r67;
	mul.wide.s32 	%rd12, %r54, 4;
	add.s64 	%rd13, %rd2, %rd12;
	ld.global.f32 	%f68, [%rd13];
	add.s32 	%r55, %r14, %r67;
	mul.wide.s32 	%rd14, %r55, 4;
	add.s64 	%rd15, %rd1, %rd14;
	ld.global.f32 	%f69, [%rd15];
	fma.rn.f32 	%f70, %f68, %f69, %f117;
	ld.global.f32 	%f71, [%rd13+4];
	ld.global.f32 	%f72, [%rd15+4];
	fma.rn.f32 	%f73, %f71, %f72, %f70;
	ld.global.f32 	%f74, [%rd13+8];
	ld.global.f32 	%f75, [%rd15+8];
	fma.rn.f32 	%f76, %f74, %f75, %f73;
	ld.global.f32 	%f77, [%rd13+12];
	ld.global.f32 	%f78, [%rd15+12];
	fma.rn.f32 	%f79, %f77, %f78, %f76;
	ld.global.f32 	%f80, [%rd13+16];
	ld.global.f32 	%f81, [%rd15+16];
	fma.rn.f32 	%f82, %f80, %f81, %f79;
	ld.global.f32 	%f83, [%rd13+20];
	ld.global.f32 	%f84, [%rd15+20];
	fma.rn.f32 	%f85, %f83, %f84, %f82;
	ld.global.f32 	%f86, [%rd13+24];
	ld.global.f32 	%f87, [%rd15+24];
	fma.rn.f32 	%f88, %f86, %f87, %f85;
	ld.global.f32 	%f89, [%rd13+28];
	ld.global.f32 	%f90, [%rd15+28];
	fma.rn.f32 	%f117, %f89, %f90, %f88;
	add.s32 	%r67, %r67, 8;
$L__BB0_9:
	setp.eq.s32 	%p9, %r8, 0;
	@%p9 bra 	$L__BB0_16;
	add.s32 	%r56, %r8, -1;
	setp.lt.u32 	%p10, %r56, 3;
	@%p10 bra 	$L__BB0_12;
	add.s32 	%r57, %r12, %r67;
	mul.wide.s32 	%rd16, %r57, 4;
	add.s64 	%rd17, %rd2, %rd16;
	ld.global.f32 	%f92, [%rd17];
	add.s32 	%r58, %r14, %r67;
	mul.wide.s32 	%rd18, %r58, 4;
	add.s64 	%rd19, %rd1, %rd18;
	ld.global.f32 	%f93, [%rd19];
	fma.rn.f32 	%f94, %f92, %f93, %f117;
	ld.global.f32 	%f95, [%rd17+4];
	ld.global.f32 	%f96, [%rd19+4];
	fma.rn.f32 	%f97, %f95, %f96, %f94;
	ld.global.f32 	%f98, [%rd17+8];
	ld.global.f32 	%f99, [%rd19+8];
	fma.rn.f32 	%f100, %f98, %f99, %f97;
	ld.global.f32 	%f101, [%rd17+12];
	ld.global.f32 	%f102, [%rd19+12];
	fma.rn.f32 	%f117, %f101, %f102, %f100;
	add.s32 	%r67, %r67, 4;
$L__BB0_12:
	setp.eq.s32 	%p11, %r9, 0;
	@%p11 bra 	$L__BB0_16;
	setp.eq.s32 	%p12, %r9, 1;
	add.s32 	%r59, %r12, %r67;
	mul.wide.s32 	%rd20, %r59, 4;
	add.s64 	%rd3, %rd2, %rd20;
	ld.global.f32 	%f103, [%rd3];
	add.s32 	%r60, %r14, %r67;
	mul.wide.s32 	%rd21, %r60, 4;
	add.s64 	%rd4, %rd1, %rd21;
	ld.global.f32 	%f104, [%rd4];
	fma.rn.f32 	%f117, %f103, %f104, %f117;
	@%p12 bra 	$L__BB0_16;
	setp.eq.s32 	%p13, %r9, 2;
	ld.global.f32 	%f105, [%rd3+4];
	ld.global.f32 	%f106, [%rd4+4];
	fma.rn.f32 	%f117, %f105, %f106, %f117;
	@%p13 bra 	$L__BB0_16;
	ld.global.f32 	%f107, [%rd3+8];
	ld.global.f32 	%f108, [%rd4+8];
	fma.rn.f32 	%f117, %f107, %f108, %f117;
$L__BB0_16:
	add.s32 	%r62, %r10, 1;
	setp.ne.s32 	%p14, %r10, %r5;
	@%p14 bra 	$L__BB0_3;
$L__BB0_17:
	ld.param.u64 	%rd25, [_Z10conv2D_GPUPfS_S_ii_param_2];
	mad.lo.s32 	%r61, %r31, %r36, %r40;
	cvta.to.global.u64 	%rd22, %rd25;
	mul.wide.s32 	%rd23, %r61, 4;
	add.s64 	%rd24, %rd22, %rd23;
	st.global.f32 	[%rd24], %f117;
$L__BB0_18:
	ret;

}


// ===== COMPILED SASS (sm_100) =====

	.target	sm_100

	.elftype	@"ET_EXEC"


//--------------------- .note.nv.tkinfo           --------------------------
	.section	.note.nv.tkinfo,"",@"SHT_NOTE"
	.sectionflags	@"SHF_NOTE_NV_TKINFO"
	.tkinfo
        /*0018*/ 	.word	0x00000002
        /*0030*/ 	.string	""
        /*0030*/ 	.string	"ptxas"
        /*0030*/ 	.string	"Cuda compilation tools, release 13.0, V13.0.88"
        /*0030*/ 	.string	"Build cuda_13.0.r13.0/compiler.36424714_0"
        /*0030*/ 	.string	"-arch sm_100 -m 64 "



//--------------------- .note.nv.cuinfo           --------------------------
	.section	.note.nv.cuinfo,"",@"SHT_NOTE"
	.sectionflags	@"SHF_NOTE_NV_CUINFO"
        /*0018*/ 	.short	0x0002
        /*001a*/ 	.short	0x0064
        /*001c*/ 	.short	0x0082
	.zero		2


//--------------------- .nv.info                  --------------------------
	.section	.nv.info,"",@"SHT_CUDA_INFO"
	.align	4


	//----- nvinfo : EIATTR_REGCOUNT
	.align		4
        /*0000*/ 	.byte	0x04, 0x2f
        /*0002*/ 	.short	(.L_1 - .L_0)
	.align		4
.L_0:
        /*0004*/ 	.word	index@(_Z10conv2D_GPUPfS_S_ii)
        /*0008*/ 	.word	0x00000020


	//----- nvinfo : EIATTR_FRAME_SIZE
	.align		4
.L_1:
        /*000c*/ 	.byte	0x04, 0x11
        /*000e*/ 	.short	(.L_3 - .L_2)
	.align		4
.L_2:
        /*0010*/ 	.word	index@(_Z10conv2D_GPUPfS_S_ii)
        /*0014*/ 	.word	0x00000000


	//----- nvinfo : EIATTR_MIN_STACK_SIZE
	.align		4
.L_3:
        /*0018*/ 	.byte	0x04, 0x12
        /*001a*/ 	.short	(.L_5 - .L_4)
	.align		4
.L_4:
        /*001c*/ 	.word	index@(_Z10conv2D_GPUPfS_S_ii)
        /*0020*/ 	.word	0x00000000
.L_5:


//--------------------- .nv.compat                --------------------------
	.section	.nv.compat,"",@"SHT_CUDA_COMPAT_INFO"
	.align	4
        /*0000*/ 	.byte	0x02, 0x09, 0x00, 0x00, 0x02, 0x02, 0x01, 0x00, 0x02, 0x05, 0x05, 0x00, 0x03, 0x07, 0x01, 0x01
        /*0010*/ 	.byte	0x02, 0x03, 0x00, 0x00, 0x02, 0x06, 0x01, 0x00, 0x04, 0x0b, 0x08, 0x00, 0x09, 0x00, 0x00, 0x00
        /*0020*/ 	.byte	0x00, 0x00, 0x00, 0x00


//--------------------- .nv.info._Z10conv2D_GPUPfS_S_ii --------------------------
	.section	.nv.info._Z10conv2D_GPUPfS_S_ii,"",@"SHT_CUDA_INFO"
	.sectionflags	@""
	.align	4


	//----- nvinfo : EIATTR_CUDA_API_VERSION
	.align		4
        /*0000*/ 	.byte	0x04, 0x37
        /*0002*/ 	.short	(.L_7 - .L_6)
.L_6:
        /*0004*/ 	.word	0x00000082


	//----- nvinfo : EIATTR_KPARAM_INFO
	.align		4
.L_7:
        /*0008*/ 	.byte	0x04, 0x17
        /*000a*/ 	.short	(.L_9 - .L_8)
.L_8:
        /*000c*/ 	.word	0x00000000
        /*0010*/ 	.short	0x0004
        /*0012*/ 	.short	0x001c
        /*0014*/ 	.byte	0x00, 0xf0, 0x11, 0x00


	//----- nvinfo : EIATTR_KPARAM_INFO
	.align		4
.L_9:
        /*0018*/ 	.byte	0x04, 0x17
        /*001a*/ 	.short	(.L_11 - .L_10)
.L_10:
        /*001c*/ 	.word	0x00000000
        /*0020*/ 	.short	0x0003
        /*0022*/ 	.short	0x0018
        /*0024*/ 	.byte	0x00, 0xf0, 0x11, 0x00


	//----- nvinfo : EIATTR_KPARAM_INFO
	.align		4
.L_11:
        /*0028*/ 	.byte	0x04, 0x17
        /*002a*/ 	.short	(.L_13 - .L_12)
.L_12:
        /*002c*/ 	.word	0x00000000
        /*0030*/ 	.short	0x0002
        /*0032*/ 	.short	0x0010
        /*0034*/ 	.byte	0x00, 0xf5, 0x21, 0x00


	//----- nvinfo : EIATTR_KPARAM_INFO
	.align		4
.L_13:
        /*0038*/ 	.byte	0x04, 0x17
        /*003a*/ 	.short	(.L_15 - .L_14)
.L_14:
        /*003c*/ 	.word	0x00000000
        /*0040*/ 	.short	0x0001
        /*0042*/ 	.short	0x0008
        /*0044*/ 	.byte	0x00, 0xf5, 0x21, 0x00


	//----- nvinfo : EIATTR_KPARAM_INFO
	.align		4
.L_15:
        /*0048*/ 	.byte	0x04, 0x17
        /*004a*/ 	.short	(.L_17 - .L_16)
.L_16:
        /*004c*/ 	.word	0x00000000
        /*0050*/ 	.short	0x0000
        /*0052*/ 	.short	0x0000
        /*0054*/ 	.byte	0x00, 0xf5, 0x21, 0x00


	//----- nvinfo : EIATTR_SPARSE_MMA_MASK
	.align		4
.L_17:
        /*0058*/ 	.byte	0x03, 0x50
        /*005a*/ 	.short	0x0000


	//----- nvinfo : EIATTR_MAXREG_COUNT
	.align		4
        /*005c*/ 	.byte	0x03, 0x1b
        /*005e*/ 	.short	0x00ff


	//----- nvinfo : EIATTR_MERCURY_ISA_VERSION
	.align		4
        /*0060*/ 	.byte	0x03, 0x5f
        /*0062*/ 	.short	0x0101


	//----- nvinfo : EIATTR_VRC_CTA_INIT_COUNT
	.align		4
        /*0064*/ 	.byte	0x02, 0x4a
	.zero		1
	.zero		1


	//----- nvinfo : EIATTR_EXIT_INSTR_OFFSETS
	.align		4
        /*0068*/ 	.byte	0x04, 0x1c
        /*006a*/ 	.short	(.L_19 - .L_18)


	//   ....[0]....
.L_18:
        /*006c*/ 	.word	0x00000110


	//   ....[1]....
        /*0070*/ 	.word	0x00000c00


	//----- nvinfo : EIATTR_CBANK_PARAM_SIZE
	.align		4
.L_19:
        /*0074*/ 	.byte	0x03, 0x19
        /*0076*/ 	.short	0x0020


	//----- nvinfo : EIATTR_PARAM_CBANK
	.align		4
        /*0078*/ 	.byte	0x04, 0x0a
        /*007a*/ 	.short	(.L_21 - .L_20)
	.align		4
.L_20:
        /*007c*/ 	.word	index@(.nv.constant0._Z10conv2D_GPUPfS_S_ii)
        /*0080*/ 	.short	0x0380
        /*0082*/ 	.short	0x0020


	//----- nvinfo : EIATTR_SW_WAR
	.align		4
.L_21:
        /*0084*/ 	.byte	0x04, 0x36
        /*0086*/ 	.short	(.L_23 - .L_22)
.L_22:
        /*0088*/ 	.word	0x00000008
.L_23:


//--------------------- .nv.callgraph             --------------------------
	.section	.nv.callgraph,"",@"SHT_CUDA_CALLGRAPH"
	.align	4
	.sectionentsize	8
	.align		4
        /*0000*/ 	.word	0x00000000
	.align		4
        /*0004*/ 	.word	0xffffffff
	.align		4
        /*0008*/ 	.word	0x00000000
	.align		4
        /*000c*/ 	.word	0xfffffffe
	.align		4
        /*0010*/ 	.word	0x00000000
	.align		4
        /*0014*/ 	.word	0xfffffffd
	.align		4
        /*0018*/ 	.word	0x00000000
	.align		4
        /*001c*/ 	.word	0xfffffffc


//--------------------- .text._Z10conv2D_GPUPfS_S_ii --------------------------
	.section	.text._Z10conv2D_GPUPfS_S_ii,"ax",@progbits
	.align	128
        .global         _Z10conv2D_GPUPfS_S_ii
        .type           _Z10conv2D_GPUPfS_S_ii,@function
        .size           _Z10conv2D_GPUPfS_S_ii,(.L_x_8 - _Z10conv2D_GPUPfS_S_ii)
        .other          _Z10conv2D_GPUPfS_S_ii,@"STO_CUDA_ENTRY STV_DEFAULT"
_Z10conv2D_GPUPfS_S_ii:
.text._Z10conv2D_GPUPfS_S_ii:
[----:B------:R-:W-:Y:S01]  /*0000*/  LDC R1, c[0x0][0x37c] ;  /* 0x0000df00ff017b82 */ /* 0x000fe20000000800 */
[----:B------:R-:W0:Y:S07]  /*0010*/  S2R R3, SR_TID.Y ;  /* 0x0000000000037919 */ /* 0x000e2e0000002200 */
[----:B------:R-:W0:Y:S01]  /*0020*/  LDC R10, c[0x0][0x364] ;  /* 0x0000d900ff0a7b82 */ /* 0x000e220000000800 */
[----:B------:R-:W1:Y:S07]  /*0030*/  S2R R0, SR_TID.X ;  /* 0x0000000000007919 */ /* 0x000e6e0000002100 */
[----:B------:R-:W0:Y:S08]  /*0040*/  S2UR UR4, SR_CTAID.Y ;  /* 0x00000000000479c3 */ /* 0x000e300000002600 */
[----:B------:R-:W1:Y:S08]  /*0050*/  S2UR UR5, SR_CTAID.X ;  /* 0x00000000000579c3 */ /* 0x000e700000002500 */
[----:B------:R-:W1:Y:S08]  /*0060*/  LDC R11, c[0x0][0x360] ;  /* 0x0000d800ff0b7b82 */ /* 0x000e700000000800 */
[----:B------:R-:W2:Y:S01]  /*0070*/  LDC.64 R12, c[0x0][0x398] ;  /* 0x0000e600ff0c7b82 */ /* 0x000ea20000000a00 */
[----:B0-----:R-:W-:-:S02]  /*0080*/  IMAD R10, R10, UR4, R3 ;  /* 0x000000040a0a7c24 */ /* 0x001fc4000f8e0203 */
[----:B-1----:R-:W-:-:S05]  /*0090*/  IMAD R11, R11, UR5, R0 ;  /* 0x000000050b0b7c24 */ /* 0x002fca000f8e0200 */
[CC--:B------:R-:W-:Y:S02]  /*00a0*/  VIMNMX R2, PT, PT, R10.reuse, R11.reuse, PT ;  /* 0x0000000b0a027248 */ /* 0x0c0fe40003fe0100 */
[----:B------:R-:W-:Y:S02]  /*00b0*/  VIMNMX R3, PT, PT, R10, R11, !PT ;  /* 0x0000000b0a037248 */ /* 0x000fe40007fe0100 */
[----:B--2---:R-:W-:-:S04]  /*00c0*/  LEA.HI R9, R13, R13, RZ, 0x1 ;  /* 0x0000000d0d097211 */ /* 0x004fc800078f08ff */
[----:B------:R-:W-:-:S04]  /*00d0*/  SHF.R.S32.HI R9, RZ, 0x1, R9 ;  /* 0x00000001ff097819 */ /* 0x000fc80000011409 */
[----:B------:R-:W-:Y:S02]  /*00e0*/  IADD3 R0, PT, PT, -R9, R12, RZ ;  /* 0x0000000c09007210 */ /* 0x000fe40007ffe1ff */
[----:B------:R-:W-:-:S04]  /*00f0*/  ISETP.GE.AND P0, PT, R2, R9, PT ;  /* 0x000000090200720c */ /* 0x000fc80003f06270 */
[----:B------:R-:W-:-:S13]  /*0100*/  ISETP.GE.OR P0, PT, R3, R0, !P0 ;  /* 0x000000000300720c */ /* 0x000fda0004706670 */
[----:B------:R-:W-:Y:S05]  /*0110*/  @P0 EXIT ;  /* 0x000000000000094d */ /* 0x000fea0003800000 */
[----:B------:R-:W-:Y:S01]  /*0120*/  ISETP.GE.AND P0, PT, R13, -0x1, PT ;  /* 0xffffffff0d00780c */ /* 0x000fe20003f06270 */
[----:B------:R-:W0:Y:S01]  /*0130*/  LDCU.64 UR4, c[0x0][0x358] ;  /* 0x00006b00ff0477ac */ /* 0x000e220008000a00 */
[----:B------:R-:W-:-:S11]  /*0140*/  HFMA2 R8, -RZ, RZ, 0, 0 ;  /* 0x00000000ff087431 */ /* 0x000fd600000001ff */
[----:B------:R-:W-:Y:S05]  /*0150*/  @!P0 BRA `(.L_x_0) ;  /* 0x0000000800988947 */ /* 0x000fea0003800000 */
[----:B------:R-:W-:Y:S02]  /*0160*/  IABS R0, R9 ;  /* 0x0000000900007213 */ /* 0x000fe40000000000 */
[C---:B------:R-:W-:Y:S02]  /*0170*/  IADD3 R6, PT, PT, -R9.reuse, RZ, RZ ;  /* 0x000000ff09067210 */ /* 0x040fe40007ffe1ff */
[----:B------:R-:W-:Y:S02]  /*0180*/  IADD3 R7, PT, PT, R9, R0, RZ ;  /* 0x0000000009077210 */ /* 0x000fe40007ffe0ff */
[----:B------:R-:W-:Y:S02]  /*0190*/  MOV R8, RZ ;  /* 0x000000ff00087202 */ /* 0x000fe40000000f00 */
[----:B------:R-:W-:Y:S02]  /*01a0*/  IADD3 R5, PT, PT, R7, 0x1, RZ ;  /* 0x0000000107057810 */ /* 0x000fe40007ffe0ff */
[----:B------:R-:W-:-:S02]  /*01b0*/  MOV R4, R6 ;  /* 0x0000000600047202 */ /* 0x000fc40000000f00 */
[C---:B------:R-:W-:Y:S02]  /*01c0*/  LOP3.LUT R3, R5.reuse, 0xf, RZ, 0xc0, !PT ;  /* 0x0000000f05037812 */ /* 0x040fe400078ec0ff */
[C---:B------:R-:W-:Y:S02]  /*01d0*/  LOP3.LUT R2, R5.reuse, 0x7, RZ, 0xc0, !PT ;  /* 0x0000000705027812 */ /* 0x040fe400078ec0ff */
[----:B------:R-:W-:-:S07]  /*01e0*/  LOP3.LUT R0, R5, 0x3, RZ, 0xc0, !PT ;  /* 0x0000000305007812 */ /* 0x000fce00078ec0ff */
.L_x_6:
[----:B------:R-:W1:Y:S01]  /*01f0*/  LDC.64 R12, c[0x0][0x398] ;  /* 0x0000e600ff0c7b82 */ /* 0x000e620000000a00 */
[----:B------:R-:W-:Y:S02]  /*0200*/  ISETP.GE.U32.AND P2, PT, R7, 0xf, PT ;  /* 0x0000000f0700780c */ /* 0x000fe40003f46070 */
[----:B------:R-:W-:Y:S02]  /*0210*/  IABS R15, R9 ;  /* 0x00000009000f7213 */ /* 0x000fe40000000000 */
[-C--:B------:R-:W-:Y:S02]  /*0220*/  IADD3 R20, PT, PT, R9, R4.reuse, RZ ;  /* 0x0000000409147210 */ /* 0x080fe40007ffe0ff */
[----:B------:R-:W-:Y:S02]  /*0230*/  ISETP.NE.AND P0, PT, R4, R15, PT ;  /* 0x0000000f0400720c */ /* 0x000fe40003f05270 */
[----:B------:R-:W-:Y:S01]  /*0240*/  IADD3 R19, PT, PT, R10, R4, RZ ;  /* 0x000000040a137210 */ /* 0x000fe20007ffe0ff */
[----:B------:R-:W-:Y:S01]  /*0250*/  VIADD R4, R4, 0x1 ;  /* 0x0000000104047836 */ /* 0x000fe20000000000 */
[----:B------:R-:W-:-:S02]  /*0260*/  ISETP.NE.AND P1, PT, R3, RZ, PT ;  /* 0x000000ff0300720c */ /* 0x000fc40003f25270 */
[----:B------:R-:W-:Y:S01]  /*0270*/  MOV R18, R6 ;  /* 0x0000000600127202 */ /* 0x000fe20000000f00 */
[----:B-1----:R-:W-:Y:S01]  /*0280*/  IMAD R20, R20, R13, RZ ;  /* 0x0000000d14147224 */ /* 0x002fe200078e02ff */
[----:B------:R-:W-:Y:S09]  /*0290*/  @!P2 BRA `(.L_x_1) ;  /* 0x000000040000a947 */ /* 0x000ff20003800000 */
[----:B------:R-:W-:Y:S02]  /*02a0*/  IADD3 R21, PT, PT, R11, -R9, RZ ;  /* 0x800000090b157210 */ /* 0x000fe40007ffe0ff */
[----:B------:R-:W-:Y:S02]  /*02b0*/  LOP3.LUT R22, R5, 0xfffffff0, RZ, 0xc0, !PT ;  /* 0xfffffff005167812 */ /* 0x000fe400078ec0ff */
[----:B------:R-:W-:Y:S01]  /*02c0*/  MOV R13, R20 ;  /* 0x00000014000d7202 */ /* 0x000fe20000000f00 */
[----:B------:R-:W-:Y:S01]  /*02d0*/  IMAD R21, R19, R12, R21 ;  /* 0x0000000c13157224 */ /* 0x000fe200078e0215 */
[----:B------:R-:W-:Y:S02]  /*02e0*/  MOV R18, R6 ;  /* 0x0000000600127202 */ /* 0x000fe40000000f00 */
[----:B------:R-:W-:-:S07]  /*02f0*/  IADD3 R22, PT, PT, -R22, RZ, RZ ;  /* 0x000000ff16167210 */ /* 0x000fce0007ffe1ff */
.L_x_2:
[----:B------:R-:W1:Y:S08]  /*0300*/  LDC.64 R16, c[0x0][0x380] ;  /* 0x0000e000ff107b82 */ /* 0x000e700000000a00 */
[----:B------:R-:W2:Y:S01]  /*0310*/  LDC.64 R14, c[0x0][0x388] ;  /* 0x0000e200ff0e7b82 */ /* 0x000ea20000000a00 */
[----:B-1----:R-:W-:-:S05]  /*0320*/  IMAD.WIDE R16, R21, 0x4, R16 ;  /* 0x0000000415107825 */ /* 0x002fca00078e0210 */
[----:B0-----:R-:W3:Y:S01]  /*0330*/  LDG.E R23, desc[UR4][R16.64] ;  /* 0x0000000410177981 */ /* 0x001ee2000c1e1900 */
[----:B--2---:R-:W-:-:S03]  /*0340*/  IMAD.WIDE R14, R13, 0x4, R14 ;  /* 0x000000040d0e7825 */ /* 0x004fc600078e020e */
[----:B------:R-:W2:Y:S04]  /*0350*/  LDG.E R25, desc[UR4][R16.64+0x8] ;  /* 0x0000080410197981 */ /* 0x000ea8000c1e1900 */
[----:B------:R-:W3:Y:S04]  /*0360*/  LDG.E R24, desc[UR4][R14.64] ;  /* 0x000000040e187981 */ /* 0x000ee8000c1e1900 */
[----:B------:R-:W2:Y:S04]  /*0370*/  LDG.E R26, desc[UR4][R14.64+0x8] ;  /* 0x000008040e1a7981 */ /* 0x000ea8000c1e1900 */
[----:B------:R-:W4:Y:S04]  /*0380*/  LDG.E R27, desc[UR4][R16.64+0x3c] ;  /* 0x00003c04101b7981 */ /* 0x000f28000c1e1900 */
[----:B------:R-:W4:Y:S01]  /*0390*/  LDG.E R28, desc[UR4][R14.64+0x3c] ;  /* 0x00003c040e1c7981 */ /* 0x000f22000c1e1900 */
[----:B---3--:R-:W-:-:S03]  /*03a0*/  FFMA R23, R23, R24, R8 ;  /* 0x0000001817177223 */ /* 0x008fc60000000008 */
[----:B------:R-:W3:Y:S04]  /*03b0*/  LDG.E R8, desc[UR4][R16.64+0x4] ;  /* 0x0000040410087981 */ /* 0x000ee8000c1e1900 */
[----:B------:R-:W3:Y:S02]  /*03c0*/  LDG.E R24, desc[UR4][R14.64+0x4] ;  /* 0x000004040e187981 */ /* 0x000ee4000c1e1900 */
[----:B---3--:R-:W-:Y:S02]  /*03d0*/  FFMA R8, R8, R24, R23 ;  /* 0x0000001808087223 */ /* 0x008fe40000000017 */
[----:B------:R-:W3:Y:S04]  /*03e0*/  LDG.E R23, desc[UR4][R16.64+0xc] ;  /* 0x00000c0410177981 */ /* 0x000ee8000c1e1900 */
[----:B------:R-:W3:Y:S01]  /*03f0*/  LDG.E R24, desc[UR4][R14.64+0xc] ;  /* 0x00000c040e187981 */ /* 0x000ee2000c1e1900 */
[----:B--2---:R-:W-:-:S03]  /*0400*/  FFMA R8, R25, R26, R8 ;  /* 0x0000001a19087223 */ /* 0x004fc60000000008 */
[----:B------:R-:W2:Y:S04]  /*0410*/  LDG.E R25, desc[UR4][R16.64+0x10] ;  /* 0x0000100410197981 */ /* 0x000ea8000c1e1900 */
[----:B------:R-:W2:Y:S01]  /*0420*/  LDG.E R26, desc[UR4][R14.64+0x10] ;  /* 0x000010040e1a7981 */ /* 0x000ea2000c1e1900 */
[----:B---3--:R-:W-:-:S03]  /*0430*/  FFMA R8, R23, R24, R8 ;  /* 0x0000001817087223 */ /* 0x008fc60000000008 */
        /* <DEDUP_REMOVED lines=23> */
[----:B------:R-:W-:Y:S01]  /*05b0*/  IADD3 R22, PT, PT, R22, 0x10, RZ ;  /* 0x0000001016167810 */ /* 0x000fe20007ffe0ff */
[----:B---3--:R-:W-:Y:S02]  /*05c0*/  FFMA R8, R23, R24, R8 ;  /* 0x0000001817087223 */ /* 0x008fe40000000008 */
[----:B------:R-:W3:Y:S04]  /*05d0*/  LDG.E R23, desc[UR4][R16.64+0x34] ;  /* 0x0000340410177981 */ /* 0x000ee8000c1e1900 */
[----:B------:R-:W3:Y:S01]  /*05e0*/  LDG.E R24, desc[UR4][R14.64+0x34] ;  /* 0x000034040e187981 */ /* 0x000ee2000c1e1900 */
[----:B--2---:R-:W-:-:S03]  /*05f0*/  FFMA R8, R25, R26, R8 ;  /* 0x0000001a19087223 */ /* 0x004fc60000000008 */
[----:B------:R-:W2:Y:S04]  /*0600*/  LDG.E R25, desc[UR4][R16.64+0x38] ;  /* 0x0000380410197981 */ /* 0x000ea8000c1e1900 */
[----:B------:R-:W2:Y:S01]  /*0610*/  LDG.E R26, desc[UR4][R14.64+0x38] ;  /* 0x000038040e1a7981 */ /* 0x000ea2000c1e1900 */
[----:B------:R-:W-:Y:S01]  /*0620*/  ISETP.NE.AND P2, PT, R22, RZ, PT ;  /* 0x000000ff1600720c */ /* 0x000fe20003f45270 */
[----:B------:R-:W-:Y:S01]  /*0630*/  VIADD R18, R18, 0x10 ;  /* 0x0000001012127836 */ /* 0x000fe20000000000 */
[----:B------:R-:W-:Y:S02]  /*0640*/  IADD3 R21, PT, PT, R21, 0x10, RZ ;  /* 0x0000001015157810 */ /* 0x000fe40007ffe0ff */
[----:B------:R-:W-:Y:S01]  /*0650*/  IADD3 R13, PT, PT, R13, 0x10, RZ ;  /* 0x000000100d0d7810 */ /* 0x000fe20007ffe0ff */
[----:B---3--:R-:W-:-:S04]  /*0660*/  FFMA R8, R23, R24, R8 ;  /* 0x0000001817087223 */ /* 0x008fc80000000008 */
[----:B--2---:R-:W-:-:S04]  /*0670*/  FFMA R8, R25, R26, R8 ;  /* 0x0000001a19087223 */ /* 0x004fc80000000008 */
[----:B----4-:R-:W-:Y:S01]  /*0680*/  FFMA R8, R27, R28, R8 ;  /* 0x0000001c1b087223 */ /* 0x010fe20000000008 */
[----:B------:R-:W-:Y:S06]  /*0690*/  @P2 BRA `(.L_x_2) ;  /* 0xfffffffc00182947 */ /* 0x000fec000383ffff */
.L_x_1:
[----:B------:R-:W-:Y:S01]  /*06a0*/  IMAD R19, R19, R12, R11 ;  /* 0x0000000c13137224 */ /* 0x000fe200078e020b */
[----:B------:R-:W-:Y:S01]  /*06b0*/  IADD3 R13, PT, PT, R9, R20, RZ ;  /* 0x00000014090d7210 */ /* 0x000fe20007ffe0ff */
[----:B------:R-:W-:Y:S06]  /*06c0*/  @!P1 BRA `(.L_x_3) ;  /* 0x0000000400389947 */ /* 0x000fec0003800000 */
[----:B------:R-:W-:Y:S02]  /*06d0*/  IADD3 R14, PT, PT, R3, -0x1, RZ ;  /* 0xffffffff030e7810 */ /* 0x000fe40007ffe0ff */
[----:B------:R-:W-:Y:S02]  /*06e0*/  ISETP.NE.AND P2, PT, R2, RZ, PT ;  /* 0x000000ff0200720c */ /* 0x000fe40003f45270 */
[----:B------:R-:W-:-:S13]  /*06f0*/  ISETP.GE.U32.AND P1, PT, R14, 0x7, PT ;  /* 0x000000070e00780c */ /* 0x000fda0003f26070 */
[----:B------:R-:W-:Y:S05]  /*0700*/  @!P1 BRA `(.L_x_4) ;  /* 0x00000000007c9947 */ /* 0x000fea0003800000 */
[----:B------:R-:W1:Y:S01]  /*0710*/  LDC.64 R16, c[0x0][0x380] ;  /* 0x0000e000ff107b82 */ /* 0x000e620000000a00 */
[-C--:B------:R-:W-:Y:S02]  /*0720*/  IADD3 R21, PT, PT, R19, R18.reuse, RZ ;  /* 0x0000001213157210 */ /* 0x080fe40007ffe0ff */
[----:B------:R-:W-:-:S05]  /*0730*/  IADD3 R23, PT, PT, R13, R18, RZ ;  /* 0x000000120d177210 */ /* 0x000fca0007ffe0ff */
[----:B------:R-:W2:Y:S01]  /*0740*/  LDC.64 R14, c[0x0][0x388] ;  /* 0x0000e200ff0e7b82 */ /* 0x000ea20000000a00 */
[----:B-1----:R-:W-:-:S05]  /*0750*/  IMAD.WIDE R16, R21, 0x4, R16 ;  /* 0x0000000415107825 */ /* 0x002fca00078e0210 */
[----:B0-----:R-:W3:Y:S01]  /*0760*/  LDG.E R21, desc[UR4][R16.64] ;  /* 0x0000000410157981 */ /* 0x001ee2000c1e1900 */
[----:B--2---:R-:W-:-:S03]  /*0770*/  IMAD.WIDE R14, R23, 0x4, R14 ;  /* 0x00000004170e7825 */ /* 0x004fc600078e020e */
[----:B------:R-:W2:Y:S04]  /*0780*/  LDG.E R25, desc[UR4][R16.64+0x8] ;  /* 0x0000080410197981 */ /* 0x000ea8000c1e1900 */
[----:B------:R-:W3:Y:S04]  /*0790*/  LDG.E R20, desc[UR4][R14.64] ;  /* 0x000000040e147981 */ /* 0x000ee8000c1e1900 */
[----:B------:R-:W4:Y:S04]  /*07a0*/  LDG.E R23, desc[UR4][R16.64+0x4] ;  /* 0x0000040410177981 */ /* 0x000f28000c1e1900 */
[----:B------:R-:W4:Y:S04]  /*07b0*/  LDG.E R22, desc[UR4][R14.64+0x4] ;  /* 0x000004040e167981 */ /* 0x000f28000c1e1900 */
[----:B------:R-:W2:Y:S04]  /*07c0*/  LDG.E R24, desc[UR4][R14.64+0x8] ;  /* 0x000008040e187981 */ /* 0x000ea8000c1e1900 */
[----:B------:R-:W5:Y:S04]  /*07d0*/  LDG.E R27, desc[UR4][R14.64+0x10] ;  /* 0x000010040e1b7981 */ /* 0x000f68000c1e1900 */
[----:B------:R-:W5:Y:S04]  /*07e0*/  LDG.E R26, desc[UR4][R14.64+0x14] ;  /* 0x000014040e1a7981 */ /* 0x000f68000c1e1900 */
[----:B------:R-:W5:Y:S01]  /*07f0*/  LDG.E R28, desc[UR4][R14.64+0x1c] ;  /* 0x00001c040e1c7981 */ /* 0x000f62000c1e1900 */
[----:B---3--:R-:W-:-:S03]  /*0800*/  FFMA R20, R21, R20, R8 ;  /* 0x0000001415147223 */ /* 0x008fc60000000008 */
[----:B------:R-:W3:Y:S04]  /*0810*/  LDG.E R8, desc[UR4][R16.64+0xc] ;  /* 0x00000c0410087981 */ /* 0x000ee8000c1e1900 */
[----:B------:R-:W3:Y:S01]  /*0820*/  LDG.E R21, desc[UR4][R14.64+0xc] ;  /* 0x00000c040e157981 */ /* 0x000ee2000c1e1900 */
[----:B----4-:R-:W-:-:S03]  /*0830*/  FFMA R20, R23, R22, R20 ;  /* 0x0000001617147223 */ /* 0x010fc60000000014 */
[----:B------:R-:W4:Y:S01]  /*0840*/  LDG.E R22, desc[UR4][R16.64+0x14] ;  /* 0x0000140410167981 */ /* 0x000f22000c1e1900 */
[----:B--2---:R-:W-:-:S03]  /*0850*/  FFMA R29, R25, R24, R20 ;  /* 0x00000018191d7223 */ /* 0x004fc60000000014 */
[----:B------:R-:W5:Y:S04]  /*0860*/  LDG.E R24, desc[UR4][R16.64+0x10] ;  /* 0x0000100410187981 */ /* 0x000f68000c1e1900 */
[----:B------:R-:W2:Y:S04]  /*0870*/  LDG.E R20, desc[UR4][R16.64+0x18] ;  /* 0x0000180410147981 */ /* 0x000ea8000c1e1900 */
[----:B------:R-:W2:Y:S04]  /*0880*/  LDG.E R25, desc[UR4][R14.64+0x18] ;  /* 0x000018040e197981 */ /* 0x000ea8000c1e1900 */
[----:B------:R-:W2:Y:S01]  /*0890*/  LDG.E R23, desc[UR4][R16.64+0x1c] ;  /* 0x00001c0410177981 */ /* 0x000ea2000c1e1900 */
[----:B------:R-:W-:-:S02]  /*08a0*/  VIADD R18, R18, 0x8 ;  /* 0x0000000812127836 */ /* 0x000fc40000000000 */
[----:B---3--:R-:W-:-:S04]  /*08b0*/  FFMA R21, R8, R21, R29 ;  /* 0x0000001508157223 */ /* 0x008fc8000000001d */
[----:B-----5:R-:W-:-:S04]  /*08c0*/  FFMA R21, R24, R27, R21 ;  /* 0x0000001b18157223 */ /* 0x020fc80000000015 */
[----:B----4-:R-:W-:-:S04]  /*08d0*/  FFMA R21, R22, R26, R21 ;  /* 0x0000001a16157223 */ /* 0x010fc80000000015 */
[----:B--2---:R-:W-:-:S04]  /*08e0*/  FFMA R20, R20, R25, R21 ;  /* 0x0000001914147223 */ /* 0x004fc80000000015 */
[----:B------:R-:W-:-:S07]  /*08f0*/  FFMA R8, R23, R28, R20 ;  /* 0x0000001c17087223 */ /* 0x000fce0000000014 */
.L_x_4:
[----:B------:R-:W-:Y:S05]  /*0900*/  @!P2 BRA `(.L_x_3) ;  /* 0x0000000000a8a947 */ /* 0x000fea0003800000 */
        /* <DEDUP_REMOVED lines=17> */
[----:B------:R-:W5:Y:S01]  /*0a20*/  LDG.E R26, desc[UR4][R14.64+0xc] ;  /* 0x00000c040e1a7981 */ /* 0x000f62000c1e1900 */
[----:B------:R-:W-:Y:S01]  /*0a30*/  IADD3 R18, PT, PT, R18, 0x4, RZ ;  /* 0x0000000412127810 */ /* 0x000fe20007ffe0ff */
[----:B---3--:R-:W-:-:S04]  /*0a40*/  FFMA R20, R21, R20, R8 ;  /* 0x0000001415147223 */ /* 0x008fc80000000008 */
[----:B----4-:R-:W-:-:S04]  /*0a50*/  FFMA R20, R23, R22, R20 ;  /* 0x0000001617147223 */ /* 0x010fc80000000014 */
[----:B--2---:R-:W-:-:S04]  /*0a60*/  FFMA R20, R25, R24, R20 ;  /* 0x0000001819147223 */ /* 0x004fc80000000014 */
[----:B-----5:R-:W-:-:S07]  /*0a70*/  FFMA R8, R27, R26, R20 ;  /* 0x0000001a1b087223 */ /* 0x020fce0000000014 */
.L_x_5:
[----:B------:R-:W-:Y:S05]  /*0a80*/  @!P2 BRA `(.L_x_3) ;  /* 0x000000000048a947 */ /* 0x000fea0003800000 */
[----:B------:R-:W1:Y:S01]  /*0a90*/  LDC.64 R14, c[0x0][0x380] ;  /* 0x0000e000ff0e7b82 */ /* 0x000e620000000a00 */
[-C--:B------:R-:W-:Y:S02]  /*0aa0*/  IADD3 R19, PT, PT, R19, R18.reuse, RZ ;  /* 0x0000001213137210 */ /* 0x080fe40007ffe0ff */
[----:B------:R-:W-:-:S05]  /*0ab0*/  IADD3 R13, PT, PT, R13, R18, RZ ;  /* 0x000000120d0d7210 */ /* 0x000fca0007ffe0ff */
[----:B------:R-:W2:Y:S01]  /*0ac0*/  LDC.64 R16, c[0x0][0x388] ;  /* 0x0000e200ff107b82 */ /* 0x000ea20000000a00 */
[----:B-1----:R-:W-:-:S04]  /*0ad0*/  IMAD.WIDE R14, R19, 0x4, R14 ;  /* 0x00000004130e7825 */ /* 0x002fc800078e020e */
[----:B--2---:R-:W-:Y:S02]  /*0ae0*/  IMAD.WIDE R16, R13, 0x4, R16 ;  /* 0x000000040d107825 */ /* 0x004fe400078e0210 */
[----:B0-----:R-:W2:Y:S04]  /*0af0*/  LDG.E R13, desc[UR4][R14.64] ;  /* 0x000000040e0d7981 */ /* 0x001ea8000c1e1900 */
[----:B------:R-:W2:Y:S01]  /*0b00*/  LDG.E R18, desc[UR4][R16.64] ;  /* 0x0000000410127981 */ /* 0x000ea2000c1e1900 */
[----:B------:R-:W-:Y:S01]  /*0b10*/  ISETP.NE.AND P1, PT, R0, 0x1, PT ;  /* 0x000000010000780c */ /* 0x000fe20003f25270 */
[----:B--2---:R-:W-:-:S12]  /*0b20*/  FFMA R8, R13, R18, R8 ;  /* 0x000000120d087223 */ /* 0x004fd80000000008 */
[----:B------:R-:W-:Y:S05]  /*0b30*/  @!P1 BRA `(.L_x_3) ;  /* 0x00000000001c9947 */ /* 0x000fea0003800000 */
[----:B------:R-:W-:Y:S01]  /*0b40*/  ISETP.NE.AND P1, PT, R0, 0x2, PT ;  /* 0x000000020000780c */ /* 0x000fe20003f25270 */
[----:B------:R-:W2:Y:S04]  /*0b50*/  LDG.E R13, desc[UR4][R14.64+0x4] ;  /* 0x000004040e0d7981 */ /* 0x000ea8000c1e1900 */
[----:B------:R-:W2:Y:S08]  /*0b60*/  LDG.E R18, desc[UR4][R16.64+0x4] ;  /* 0x0000040410127981 */ /* 0x000eb0000c1e1900 */
[----:B------:R-:W3:Y:S04]  /*0b70*/  @P1 LDG.E R19, desc[UR4][R14.64+0x8] ;  /* 0x000008040e131981 */ /* 0x000ee8000c1e1900 */
[----:B------:R-:W3:Y:S01]  /*0b80*/  @P1 LDG.E R20, desc[UR4][R16.64+0x8] ;  /* 0x0000080410141981 */ /* 0x000ee2000c1e1900 */
[----:B--2---:R-:W-:-:S04]  /*0b90*/  FFMA R8, R13, R18, R8 ;  /* 0x000000120d087223 */ /* 0x004fc80000000008 */
[----:B---3--:R-:W-:-:S07]  /*0ba0*/  @P1 FFMA R8, R19, R20, R8 ;  /* 0x0000001413081223 */ /* 0x008fce0000000008 */
.L_x_3:
[----:B------:R-:W-:Y:S05]  /*0bb0*/  @P0 BRA `(.L_x_6) ;  /* 0xfffffff4008c0947 */ /* 0x000fea000383ffff */
.L_x_0:
[----:B------:R-:W1:Y:S01]  /*0bc0*/  LDC.64 R2, c[0x0][0x390] ;  /* 0x0000e400ff027b82 */ /* 0x000e620000000a00 */
[----:B------:R-:W-:-:S04]  /*0bd0*/  IMAD R11, R10, R12, R11 ;  /* 0x0000000c0a0b7224 */ /* 0x000fc800078e020b */
[----:B-1----:R-:W-:-:S05]  /*0be0*/  IMAD.WIDE R2, R11, 0x4, R2 ;  /* 0x000000040b027825 */ /* 0x002fca00078e0202 */
[----:B0-----:R-:W-:Y:S01]  /*0bf0*/  STG.E desc[UR4][R2.64], R8 ;  /* 0x0000000802007986 */ /* 0x001fe2000c101904 */
[----:B------:R-:W-:Y:S05]  /*0c00*/  EXIT ;  /* 0x000000000000794d */ /* 0x000fea0003800000 */
.L_x_7:
[----:B------:R-:W-:-:S00]  /*0c10*/  BRA `(.L_x_7) ;  /* 0xfffffffc00fc7947 */ /* 0x000fc0000383ffff */
[----:B------:R-:W-:-:S00]  /*0c20*/  NOP ;  /* 0x0000000000007918 */ /* 0x000fc00000000000 */
        /* <DEDUP_REMOVED lines=13> */
.L_x_8:


//--------------------- .nv.shared.reserved.0     --------------------------
	.section	.nv.shared.reserved.0,"aw",@nobits
	.weak		__nv_reservedSMEM_offset_0_alias
	.size		__nv_reservedSMEM_offset_0_alias, 0, 64
	.other		__nv_reservedSMEM_offset_0_alias,@"STO_CUDA_RESERVED_SHARED STV_DEFAULT"
__nv_reservedSMEM_offset_0_alias:
	.zero		0
	.zero		64


//--------------------- .nv.constant0._Z10conv2D_GPUPfS_S_ii --------------------------
	.section	.nv.constant0._Z10conv2D_GPUPfS_S_ii,"a",@progbits
	.sectionflags	@""
	.align	4
.nv.constant0._Z10conv2D_GPUPfS_S_ii:
	.zero		928


//--------------------- SYMBOLS --------------------------

	.type		.nv.reservedSmem.offset0,@object
	.size		.nv.reservedSmem.offset0,0x4
